//
// Generated by NVIDIA NVVM Compiler
//
// Compiler Build ID: CL-36424714
// Cuda compilation tools, release 13.0, V13.0.88
// Based on NVVM 20.0.0
//

.version 9.0
.target sm_100
.address_size 64

	// .globl	_Z12sumMatrixGPUPiS_S_ii

.visible .entry _Z12sumMatrixGPUPiS_S_ii(
	.param .u64 .ptr .align 1 _Z12sumMatrixGPUPiS_S_ii_param_0,
	.param .u64 .ptr .align 1 _Z12sumMatrixGPUPiS_S_ii_param_1,
	.param .u64 .ptr .align 1 _Z12sumMatrixGPUPiS_S_ii_param_2,
	.param .u32 _Z12sumMatrixGPUPiS_S_ii_param_3,
	.param .u32 _Z12sumMatrixGPUPiS_S_ii_param_4
)
{
	.reg .pred 	%p<4>;
	.reg .b32 	%r<17>;
	.reg .b64 	%rd<11>;

	ld.param.u64 	%rd1, [_Z12sumMatrixGPUPiS_S_ii_param_0];
	ld.param.u64 	%rd2, [_Z12sumMatrixGPUPiS_S_ii_param_1];
	ld.param.u64 	%rd3, [_Z12sumMatrixGPUPiS_S_ii_param_2];
	ld.param.u32 	%r4, [_Z12sumMatrixGPUPiS_S_ii_param_3];
	ld.param.u32 	%r5, [_Z12sumMatrixGPUPiS_S_ii_param_4];
	mov.u32 	%r6, %ntid.x;
	mov.u32 	%r7, %ctaid.x;
	mov.u32 	%r8, %tid.x;
	mad.lo.s32 	%r1, %r6, %r7, %r8;
	mov.u32 	%r9, %ntid.y;
	mov.u32 	%r10, %ctaid.y;
	mov.u32 	%r11, %tid.y;
	mad.lo.s32 	%r12, %r9, %r10, %r11;
	setp.ge.s32 	%p1, %r1, %r4;
	setp.ge.s32 	%p2, %r12, %r5;
	or.pred  	%p3, %p1, %p2;
	@%p3 bra 	$L__BB0_2;
	cvta.to.global.u64 	%rd4, %rd1;
	cvta.to.global.u64 	%rd5, %rd2;
	cvta.to.global.u64 	%rd6, %rd3;
	mad.lo.s32 	%r13, %r5, %r1, %r12;
	mul.wide.s32 	%rd7, %r13, 4;
	add.s64 	%rd8, %rd4, %rd7;
	ld.global.u32 	%r14, [%rd8];
	add.s64 	%rd9, %rd5, %rd7;
	ld.global.u32 	%r15, [%rd9];
	add.s32 	%r16, %r15, %r14;
	add.s64 	%rd10, %rd6, %rd7;
	st.global.u32 	[%rd10], %r16;
$L__BB0_2:
	ret;

}


// ===== COMPILED SASS (sm_100) =====

	.target	sm_100

	.elftype	@"ET_EXEC"


//--------------------- .note.nv.tkinfo           --------------------------
	.section	.note.nv.tkinfo,"",@"SHT_NOTE"
	.sectionflags	@"SHF_NOTE_NV_TKINFO"
	.tkinfo
        /*0018*/ 	.word	0x00000002
        /*0030*/ 	.string	""
        /*0030*/ 	.string	"ptxas"
        /*0030*/ 	.string	"Cuda compilation tools, release 13.0, V13.0.88"
        /*0030*/ 	.string	"Build cuda_13.0.r13.0/compiler.36424714_0"
        /*0030*/ 	.string	"-arch sm_100 -m 64 "



//--------------------- .note.nv.cuinfo           --------------------------
	.section	.note.nv.cuinfo,"",@"SHT_NOTE"
	.sectionflags	@"SHF_NOTE_NV_CUINFO"
        /*0018*/ 	.short	0x0002
        /*001a*/ 	.short	0x0064
        /*001c*/ 	.short	0x0082
	.zero		2


//--------------------- .nv.info                  --------------------------
	.section	.nv.info,"",@"SHT_CUDA_INFO"
	.align	4


	//----- nvinfo : EIATTR_REGCOUNT
	.align		4
        /*0000*/ 	.byte	0x04, 0x2f
        /*0002*/ 	.short	(.L_1 - .L_0)
	.align		4
.L_0:
        /*0004*/ 	.word	index@(_Z12sumMatrixGPUPiS_S_ii)
        /*0008*/ 	.word	0x0000000c


	//----- nvinfo : EIATTR_FRAME_SIZE
	.align		4
.L_1:
        /*000c*/ 	.byte	0x04, 0x11
        /*000e*/ 	.short	(.L_3 - .L_2)
	.align		4
.L_2:
        /*0010*/ 	.word	index@(_Z12sumMatrixGPUPiS_S_ii)
        /*0014*/ 	.word	0x00000000


	//----- nvinfo : EIATTR_MIN_STACK_SIZE
	.align		4
.L_3:
        /*0018*/ 	.byte	0x04, 0x12
        /*001a*/ 	.short	(.L_5 - .L_4)
	.align		4
.L_4:
        /*001c*/ 	.word	index@(_Z12sumMatrixGPUPiS_S_ii)
        /*0020*/ 	.word	0x00000000
.L_5:


//--------------------- .nv.compat                --------------------------
	.section	.nv.compat,"",@"SHT_CUDA_COMPAT_INFO"
	.align	4
        /*0000*/ 	.byte	0x02, 0x09, 0x00, 0x00, 0x02, 0x02, 0x01, 0x00, 0x02, 0x05, 0x05, 0x00, 0x03, 0x07, 0x01, 0x01
        /*0010*/ 	.byte	0x02, 0x03, 0x00, 0x00, 0x02, 0x06, 0x01, 0x00, 0x04, 0x0b, 0x08, 0x00, 0x09, 0x00, 0x00, 0x00
        /*0020*/ 	.byte	0x00, 0x00, 0x00, 0x00


//--------------------- .nv.info._Z12sumMatrixGPUPiS_S_ii --------------------------
	.section	.nv.info._Z12sumMatrixGPUPiS_S_ii,"",@"SHT_CUDA_INFO"
	.sectionflags	@""
	.align	4


	//----- nvinfo : EIATTR_CUDA_API_VERSION
	.align		4
        /*0000*/ 	.byte	0x04, 0x37
        /*0002*/ 	.short	(.L_7 - .L_6)
.L_6:
        /*0004*/ 	.word	0x00000082


	//----- nvinfo : EIATTR_KPARAM_INFO
	.align		4
.L_7:
        /*0008*/ 	.byte	0x04, 0x17
        /*000a*/ 	.short	(.L_9 - .L_8)
.L_8:
        /*000c*/ 	.word	0x00000000
        /*0010*/ 	.short	0x0004
        /*0012*/ 	.short	0x001c
        /*0014*/ 	.byte	0x00, 0xf0, 0x11, 0x00


	//----- nvinfo : EIATTR_KPARAM_INFO
	.align		4
.L_9:
        /*0018*/ 	.byte	0x04, 0x17
        /*001a*/ 	.short	(.L_11 - .L_10)
.L_10:
        /*001c*/ 	.word	0x00000000
        /*0020*/ 	.short	0x0003
        /*0022*/ 	.short	0x0018
        /*0024*/ 	.byte	0x00, 0xf0, 0x11, 0x00


	//----- nvinfo : EIATTR_KPARAM_INFO
	.align		4
.L_11:
        /*0028*/ 	.byte	0x04, 0x17
        /*002a*/ 	.short	(.L_13 - .L_12)
.L_12:
        /*002c*/ 	.word	0x00000000
        /*0030*/ 	.short	0x0002
        /*0032*/ 	.short	0x0010
        /*0034*/ 	.byte	0x00, 0xf5, 0x21, 0x00


	//----- nvinfo : EIATTR_KPARAM_INFO
	.align		4
.L_13:
        /*0038*/ 	.byte	0x04, 0x17
        /*003a*/ 	.short	(.L_15 - .L_14)
.L_14:
        /*003c*/ 	.word	0x00000000
        /*0040*/ 	.short	0x0001
        /*0042*/ 	.short	0x0008
        /*0044*/ 	.byte	0x00, 0xf5, 0x21, 0x00


	//----- nvinfo : EIATTR_KPARAM_INFO
	.align		4
.L_15:
        /*0048*/ 	.byte	0x04, 0x17
        /*004a*/ 	.short	(.L_17 - .L_16)
.L_16:
        /*004c*/ 	.word	0x00000000
        /*0050*/ 	.short	0x0000
        /*0052*/ 	.short	0x0000
        /*0054*/ 	.byte	0x00, 0xf5, 0x21, 0x00


	//----- nvinfo : EIATTR_SPARSE_MMA_MASK
	.align		4
.L_17:
        /*0058*/ 	.byte	0x03, 0x50
        /*005a*/ 	.short	0x0000


	//----- nvinfo : EIATTR_MAXREG_COUNT
	.align		4
        /*005c*/ 	.byte	0x03, 0x1b
        /*005e*/ 	.short	0x00ff


	//----- nvinfo : EIATTR_MERCURY_ISA_VERSION
	.align		4
        /*0060*/ 	.byte	0x03, 0x5f
        /*0062*/ 	.short	0x0101


	//----- nvinfo : EIATTR_VRC_CTA_INIT_COUNT
	.align		4
        /*0064*/ 	.byte	0x02, 0x4a
	.zero		1
	.zero		1


	//----- nvinfo : EIATTR_EXIT_INSTR_OFFSETS
	.align		4
        /*0068*/ 	.byte	0x04, 0x1c
        /*006a*/ 	.short	(.L_19 - .L_18)


	//   ....[0]....
.L_18:
        /*006c*/ 	.word	0x000000c0


	//   ....[1]....
        /*0070*/ 	.word	0x00000190


	//----- nvinfo : EIATTR_CBANK_PARAM_SIZE
	.align		4
.L_19:
        /*0074*/ 	.byte	0x03, 0x19
        /*0076*/ 	.short	0x0020


	//----- nvinfo : EIATTR_PARAM_CBANK
	.align		4
        /*0078*/ 	.byte	0x04, 0x0a
        /*007a*/ 	.short	(.L_21 - .L_20)
	.align		4
.L_20:
        /*007c*/ 	.word	index@(.nv.constant0._Z12sumMatrixGPUPiS_S_ii)
        /*0080*/ 	.short	0x0380
        /*0082*/ 	.short	0x0020


	//----- nvinfo : EIATTR_SW_WAR
	.align		4
.L_21:
        /*0084*/ 	.byte	0x04, 0x36
        /*0086*/ 	.short	(.L_23 - .L_22)
.L_22:
        /*0088*/ 	.word	0x00000008
.L_23:


//--------------------- .nv.callgraph             --------------------------
	.section	.nv.callgraph,"",@"SHT_CUDA_CALLGRAPH"
	.align	4
	.sectionentsize	8
	.align		4
        /*0000*/ 	.word	0x00000000
	.align		4
        /*0004*/ 	.word	0xffffffff
	.align		4
        /*0008*/ 	.word	0x00000000
	.align		4
        /*000c*/ 	.word	0xfffffffe
	.align		4
        /*0010*/ 	.word	0x00000000
	.align		4
        /*0014*/ 	.word	0xfffffffd
	.align		4
        /*0018*/ 	.word	0x00000000
	.align		4
        /*001c*/ 	.word	0xfffffffc


//--------------------- .text._Z12sumMatrixGPUPiS_S_ii --------------------------
	.section	.text._Z12sumMatrixGPUPiS_S_ii,"ax",@progbits
	.align	128
        .global         _Z12sumMatrixGPUPiS_S_ii
        .type           _Z12sumMatrixGPUPiS_S_ii,@function
        .size           _Z12sumMatrixGPUPiS_S_ii,(.L_x_1 - _Z12sumMatrixGPUPiS_S_ii)
        .other          _Z12sumMatrixGPUPiS_S_ii,@"STO_CUDA_ENTRY STV_DEFAULT"
_Z12sumMatrixGPUPiS_S_ii:
.text._Z12sumMatrixGPUPiS_S_ii:
[----:B------:R-:W-:Y:S01]  /*0000*/  LDC R1, c[0x0][0x37c] ;  /* 0x0000df00ff017b82 */ /* 0x000fe20000000800 */
[----:B------:R-:W0:Y:S01]  /*0010*/  S2R R7, SR_CTAID.Y ;  /* 0x0000000000077919 */ /* 0x000e220000002600 */
[----:B------:R-:W1:Y:S01]  /*0020*/  LDCU UR4, c[0x0][0x360] ;  /* 0x00006c00ff0477ac */ /* 0x000e620008000800 */
[----:B------:R-:W0:Y:S01]  /*0030*/  S2R R2, SR_TID.Y ;  /* 0x0000000000027919 */ /* 0x000e220000002200 */
[----:B------:R-:W0:Y:S01]  /*0040*/  LDCU UR5, c[0x0][0x364] ;  /* 0x00006c80ff0577ac */ /* 0x000e220008000800 */
[----:B------:R-:W1:Y:S01]  /*0050*/  S2R R0, SR_CTAID.X ;  /* 0x0000000000007919 */ /* 0x000e620000002500 */
[----:B------:R-:W2:Y:S01]  /*0060*/  LDCU.64 UR6, c[0x0][0x398] ;  /* 0x00007300ff0677ac */ /* 0x000ea20008000a00 */
[----:B------:R-:W1:Y:S01]  /*0070*/  S2R R3, SR_TID.X ;  /* 0x0000000000037919 */ /* 0x000e620000002100 */
[----:B0-----:R-:W-:-:S05]  /*0080*/  IMAD R7, R7, UR5, R2 ;  /* 0x0000000507077c24 */ /* 0x001fca000f8e0202 */
[----:B--2---:R-:W-:Y:S01]  /*0090*/  ISETP.GE.AND P0, PT, R7, UR7, PT ;  /* 0x0000000707007c0c */ /* 0x004fe2000bf06270 */
[----:B-1----:R-:W-:-:S05]  /*00a0*/  IMAD R0, R0, UR4, R3 ;  /* 0x0000000400007c24 */ /* 0x002fca000f8e0203 */
[----:B------:R-:W-:-:S13]  /*00b0*/  ISETP.GE.OR P0, PT, R0, UR6, P0 ;  /* 0x0000000600007c0c */ /* 0x000fda0008706670 */
[----:B------:R-:W-:Y:S05]  /*00c0*/  @P0 EXIT ;  /* 0x000000000000094d */ /* 0x000fea0003800000 */
[----:B------:R-:W0:Y:S01]  /*00d0*/  LDC.64 R2, c[0x0][0x380] ;  /* 0x0000e000ff027b82 */ /* 0x000e220000000a00 */
[----:B------:R-:W1:Y:S01]  /*00e0*/  LDCU.64 UR4, c[0x0][0x358] ;  /* 0x00006b00ff0477ac */ /* 0x000e620008000a00 */
[----:B------:R-:W-:-:S06]  /*00f0*/  IMAD R9, R0, UR7, R7 ;  /* 0x0000000700097c24 */ /* 0x000fcc000f8e0207 */
[----:B------:R-:W2:Y:S08]  /*0100*/  LDC.64 R4, c[0x0][0x388] ;  /* 0x0000e200ff047b82 */ /* 0x000eb00000000a00 */
[----:B------:R-:W3:Y:S01]  /*0110*/  LDC.64 R6, c[0x0][0x390] ;  /* 0x0000e400ff067b82 */ /* 0x000ee20000000a00 */
[----:B0-----:R-:W-:-:S06]  /*0120*/  IMAD.WIDE R2, R9, 0x4, R2 ;  /* 0x0000000409027825 */ /* 0x001fcc00078e0202 */
[----:B-1----:R-:W4:Y:S01]  /*0130*/  LDG.E R2, desc[UR4][R2.64] ;  /* 0x0000000402027981 */ /* 0x002f22000c1e1900 */
[----:B--2---:R-:W-:-:S06]  /*0140*/  IMAD.WIDE R4, R9, 0x4, R4 ;  /* 0x0000000409047825 */ /* 0x004fcc00078e0204 */
[----:B------:R-:W4:Y:S01]  /*0150*/  LDG.E R5, desc[UR4][R4.64] ;  /* 0x0000000404057981 */ /* 0x000f22000c1e1900 */
[----:B---3--:R-:W-:Y:S01]  /*0160*/  IMAD.WIDE R6, R9, 0x4, R6 ;  /* 0x0000000409067825 */ /* 0x008fe200078e0206 */
[----:B----4-:R-:W-:-:S05]  /*0170*/  IADD3 R9, PT, PT, R2, R5, RZ ;  /* 0x0000000502097210 */ /* 0x010fca0007ffe0ff */
[----:B------:R-:W-:Y:S01]  /*0180*/  STG.E desc[UR4][R6.64], R9 ;  /* 0x0000000906007986 */ /* 0x000fe2000c101904 */
[----:B------:R-:W-:Y:S05]  /*0190*/  EXIT ;  /* 0x000000000000794d */ /* 0x000fea0003800000 */
.L_x_0:
[----:B------:R-:W-:-:S00]  /*01a0*/  BRA `(.L_x_0) ;  /* 0xfffffffc00fc7947 */ /* 0x000fc0000383ffff */
[----:B------:R-:W-:-:S00]  /*01b0*/  NOP ;  /* 0x0000000000007918 */ /* 0x000fc00000000000 */
        /* <DEDUP_REMOVED lines=12> */
.L_x_1:


//--------------------- .nv.shared.reserved.0     --------------------------
	.section	.nv.shared.reserved.0,"aw",@nobits
	.weak		__nv_reservedSMEM_offset_0_alias
	.size		__nv_reservedSMEM_offset_0_alias, 0, 64
	.other		__nv_reservedSMEM_offset_0_alias,@"STO_CUDA_RESERVED_SHARED STV_DEFAULT"
__nv_reservedSMEM_offset_0_alias:
	.zero		0
	.zero		64


//--------------------- .nv.constant0._Z12sumMatrixGPUPiS_S_ii --------------------------
	.section	.nv.constant0._Z12sumMatrixGPUPiS_S_ii,"a",@progbits
	.sectionflags	@""
	.align	4
.nv.constant0._Z12sumMatrixGPUPiS_S_ii:
	.zero		928


//--------------------- SYMBOLS --------------------------

	.type		.nv.reservedSmem.offset0,@object
	.size		.nv.reservedSmem.offset0,0x4
